//
// Generated by NVIDIA NVVM Compiler
//
// Compiler Build ID: CL-36424714
// Cuda compilation tools, release 13.0, V13.0.88
// Based on NVVM 20.0.0
//

.version 9.0
.target sm_100
.address_size 64

	// .globl	_Z12hello_kernelv
.extern .func  (.param .b32 func_retval0) vprintf
(
	.param .b64 vprintf_param_0,
	.param .b64 vprintf_param_1
)
;
.global .align 1 .b8 $str[44] = {72, 101, 108, 108, 111, 32, 102, 114, 111, 109, 32, 71, 80, 85, 44, 32, 73, 39, 109, 32, 116, 104, 114, 101, 97, 100, 32, 37, 100, 32, 111, 110, 32, 98, 108, 111, 99, 107, 32, 37, 100, 33, 10};

.visible .entry _Z12hello_kernelv()
{
	.local .align 8 .b8 	__local_depot0[8];
	.reg .b64 	%SP;
	.reg .b64 	%SPL;
	.reg .b32 	%r<5>;
	.reg .b64 	%rd<5>;

	mov.u64 	%SPL, __local_depot0;
	cvta.local.u64 	%SP, %SPL;
	add.u64 	%rd1, %SP, 0;
	add.u64 	%rd2, %SPL, 0;
	mov.u32 	%r1, %tid.x;
	mov.u32 	%r2, %ctaid.x;
	st.local.v2.u32 	[%rd2], {%r1, %r2};
	mov.u64 	%rd3, $str;
	cvta.global.u64 	%rd4, %rd3;
	{ // callseq 0, 0
	.param .b64 param0;
	st.param.b64 	[param0], %rd4;
	.param .b64 param1;
	st.param.b64 	[param1], %rd1;
	.param .b32 retval0;
	call.uni (retval0), 
	vprintf, 
	(
	param0, 
	param1
	);
	ld.param.b32 	%r3, [retval0];
	} // callseq 0
	ret;

}


// ===== COMPILED SASS (sm_100) =====

	.target	sm_100

	.elftype	@"ET_EXEC"


//--------------------- .note.nv.tkinfo           --------------------------
	.section	.note.nv.tkinfo,"",@"SHT_NOTE"
	.sectionflags	@"SHF_NOTE_NV_TKINFO"
	.tkinfo
        /*0018*/ 	.word	0x00000002
        /*0030*/ 	.string	""
        /*0030*/ 	.string	"ptxas"
        /*0030*/ 	.string	"Cuda compilation tools, release 13.0, V13.0.88"
        /*0030*/ 	.string	"Build cuda_13.0.r13.0/compiler.36424714_0"
        /*0030*/ 	.string	"-arch sm_100 -m 64 "



//--------------------- .note.nv.cuinfo           --------------------------
	.section	.note.nv.cuinfo,"",@"SHT_NOTE"
	.sectionflags	@"SHF_NOTE_NV_CUINFO"
        /*0018*/ 	.short	0x0002
        /*001a*/ 	.short	0x0064
        /*001c*/ 	.short	0x0082
	.zero		2


//--------------------- .nv.info                  --------------------------
	.section	.nv.info,"",@"SHT_CUDA_INFO"
	.align	4


	//----- nvinfo : EIATTR_REGCOUNT
	.align		4
        /*0000*/ 	.byte	0x04, 0x2f
        /*0002*/ 	.short	(.L_2 - .L_1)
	.align		4
.L_1:
        /*0004*/ 	.word	index@(_Z12hello_kernelv)
        /*0008*/ 	.word	0x00000018


	//----- nvinfo : EIATTR_FRAME_SIZE
	.align		4
.L_2:
        /*000c*/ 	.byte	0x04, 0x11
        /*000e*/ 	.short	(.L_4 - .L_3)
	.align		4
.L_3:
        /*0010*/ 	.word	index@(_Z12hello_kernelv)
        /*0014*/ 	.word	0x00000008


	//----- nvinfo : EIATTR_MIN_STACK_SIZE
	.align		4
.L_4:
        /*0018*/ 	.byte	0x04, 0x12
        /*001a*/ 	.short	(.L_6 - .L_5)
	.align		4
.L_5:
        /*001c*/ 	.word	index@(_Z12hello_kernelv)
        /*0020*/ 	.word	0x00000008
.L_6:


//--------------------- .nv.compat                --------------------------
	.section	.nv.compat,"",@"SHT_CUDA_COMPAT_INFO"
	.align	4
        /*0000*/ 	.byte	0x02, 0x09, 0x00, 0x00, 0x02, 0x02, 0x01, 0x00, 0x02, 0x05, 0x05, 0x00, 0x03, 0x07, 0x01, 0x01
        /*0010*/ 	.byte	0x02, 0x03, 0x00, 0x00, 0x02, 0x06, 0x01, 0x00, 0x04, 0x0b, 0x08, 0x00, 0x09, 0x00, 0x00, 0x00
        /*0020*/ 	.byte	0x00, 0x00, 0x00, 0x00


//--------------------- .nv.info._Z12hello_kernelv --------------------------
	.section	.nv.info._Z12hello_kernelv,"",@"SHT_CUDA_INFO"
	.sectionflags	@""
	.align	4


	//----- nvinfo : EIATTR_CUDA_API_VERSION
	.align		4
        /*0000*/ 	.byte	0x04, 0x37
        /*0002*/ 	.short	(.L_8 - .L_7)
.L_7:
        /*0004*/ 	.word	0x00000082


	//----- nvinfo : EIATTR_SPARSE_MMA_MASK
	.align		4
.L_8:
        /*0008*/ 	.byte	0x03, 0x50
        /*000a*/ 	.short	0x0000


	//----- nvinfo : EIATTR_MAXREG_COUNT
	.align		4
        /*000c*/ 	.byte	0x03, 0x1b
        /*000e*/ 	.short	0x00ff


	//----- nvinfo : EIATTR_EXTERNS
	.align		4
        /*0010*/ 	.byte	0x04, 0x0f
        /*0012*/ 	.short	(.L_10 - .L_9)


	//   ....[0]....
	.align		4
.L_9:
        /*0014*/ 	.word	index@(vprintf)


	//----- nvinfo : EIATTR_MERCURY_ISA_VERSION
	.align		4
.L_10:
        /*0018*/ 	.byte	0x03, 0x5f
        /*001a*/ 	.short	0x0101


	//----- nvinfo : EIATTR_VRC_CTA_INIT_COUNT
	.align		4
        /*001c*/ 	.byte	0x02, 0x4a
	.zero		1
	.zero		1


	//----- nvinfo : EIATTR_SYSCALL_OFFSETS
	.align		4
        /*0020*/ 	.byte	0x04, 0x46
        /*0022*/ 	.short	(.L_12 - .L_11)


	//   ....[0]....
.L_11:
        /*0024*/ 	.word	0x000000f0


	//----- nvinfo : EIATTR_EXIT_INSTR_OFFSETS
	.align		4
.L_12:
        /*0028*/ 	.byte	0x04, 0x1c
        /*002a*/ 	.short	(.L_14 - .L_13)


	//   ....[0]....
.L_13:
        /*002c*/ 	.word	0x00000100


	//----- nvinfo : EIATTR_SW_WAR
	.align		4
.L_14:
        /*0030*/ 	.byte	0x04, 0x36
        /*0032*/ 	.short	(.L_16 - .L_15)
.L_15:
        /*0034*/ 	.word	0x00000008
.L_16:


//--------------------- .nv.callgraph             --------------------------
	.section	.nv.callgraph,"",@"SHT_CUDA_CALLGRAPH"
	.align	4
	.sectionentsize	8
	.align		4
        /*0000*/ 	.word	0x00000000
	.align		4
        /*0004*/ 	.word	0xffffffff
	.align		4
        /*0008*/ 	.word	index@(_Z12hello_kernelv)
	.align		4
        /*000c*/ 	.word	index@(vprintf)
	.align		4
        /*0010*/ 	.word	0x00000000
	.align		4
        /*0014*/ 	.word	0xfffffffe
	.align		4
        /*0018*/ 	.word	0x00000000
	.align		4
        /*001c*/ 	.word	0xfffffffd
	.align		4
        /*0020*/ 	.word	0x00000000
	.align		4
        /*0024*/ 	.word	0xfffffffc


//--------------------- .nv.constant4             --------------------------
	.section	.nv.constant4,"a",@progbits
	.align	8
	.align		8
.nv.constant4:
        /*0000*/ 	.dword	vprintf
	.align		8
        /*0008*/ 	.dword	$str


//--------------------- .text._Z12hello_kernelv   --------------------------
	.section	.text._Z12hello_kernelv,"ax",@progbits
	.align	128
        .global         _Z12hello_kernelv
        .type           _Z12hello_kernelv,@function
        .size           _Z12hello_kernelv,(.L_x_2 - _Z12hello_kernelv)
        .other          _Z12hello_kernelv,@"STO_CUDA_ENTRY STV_DEFAULT"
_Z12hello_kernelv:
.text._Z12hello_kernelv:
[----:B------:R-:W0:Y:S01]  /*0000*/  LDC R1, c[0x0][0x37c] ;  /* 0x0000df00ff017b82 */ /* 0x000e220000000800 */
[----:B------:R-:W1:Y:S01]  /*0010*/  S2R R8, SR_TID.X ;  /* 0x0000000000087919 */ /* 0x000e620000002100 */
[----:B0-----:R-:W-:Y:S01]  /*0020*/  VIADD R1, R1, 0xfffffff8 ;  /* 0xfffffff801017836 */ /* 0x001fe20000000000 */
[----:B------:R-:W-:Y:S01]  /*0030*/  MOV R0, 0x0 ;  /* 0x0000000000007802 */ /* 0x000fe20000000f00 */
[----:B------:R-:W0:Y:S01]  /*0040*/  LDCU UR4, c[0x0][0x2f8] ;  /* 0x00005f00ff0477ac */ /* 0x000e220008000800 */
[----:B------:R-:W1:Y:S03]  /*0050*/  S2R R9, SR_CTAID.X ;  /* 0x0000000000097919 */ /* 0x000e660000002500 */
[----:B------:R2:W3:Y:S01]  /*0060*/  LDC.64 R2, c[0x4][R0] ;  /* 0x0100000000027b82 */ /* 0x0004e20000000a00 */
[----:B------:R-:W4:Y:S01]  /*0070*/  LDCU.64 UR6, c[0x4][0x8] ;  /* 0x01000100ff0677ac */ /* 0x000f220008000a00 */
[----:B------:R-:W5:Y:S01]  /*0080*/  LDCU UR5, c[0x0][0x2fc] ;  /* 0x00005f80ff0577ac */ /* 0x000f620008000800 */
[----:B0-----:R-:W-:Y:S01]  /*0090*/  IADD3 R6, P0, PT, R1, UR4, RZ ;  /* 0x0000000401067c10 */ /* 0x001fe2000ff1e0ff */
[----:B----4-:R-:W-:Y:S01]  /*00a0*/  IMAD.U32 R4, RZ, RZ, UR6 ;  /* 0x00000006ff047e24 */ /* 0x010fe2000f8e00ff */
[----:B------:R-:W-:-:S03]  /*00b0*/  MOV R5, UR7 ;  /* 0x0000000700057c02 */ /* 0x000fc60008000f00 */
[----:B-----5:R-:W-:Y:S01]  /*00c0*/  IMAD.X R7, RZ, RZ, UR5, P0 ;  /* 0x00000005ff077e24 */ /* 0x020fe200080e06ff */
[----:B-1----:R2:W-:Y:S07]  /*00d0*/  STL.64 [R1], R8 ;  /* 0x0000000801007387 */ /* 0x0025ee0000100a00 */
[----:B------:R-:W-:-:S07]  /*00e0*/  LEPC R20, `(.L_x_0) ;  /* 0x000000001014794e */ /* 0x000fce0000000000 */
[----:B--23--:R-:W-:Y:S05]  /*00f0*/  CALL.ABS.NOINC R2 ;  /* 0x0000000002007343 */ /* 0x00cfea0003c00000 */
.L_x_0:
[----:B------:R-:W-:Y:S05]  /*0100*/  EXIT ;  /* 0x000000000000794d */ /* 0x000fea0003800000 */
.L_x_1:
[----:B------:R-:W-:-:S00]  /*0110*/  BRA `(.L_x_1) ;  /* 0xfffffffc00fc7947 */ /* 0x000fc0000383ffff */
[----:B------:R-:W-:-:S00]  /*0120*/  NOP ;  /* 0x0000000000007918 */ /* 0x000fc00000000000 */
        /* <DEDUP_REMOVED lines=13> */
.L_x_2:


//--------------------- .nv.global.init           --------------------------
	.section	.nv.global.init,"aw",@progbits
.nv.global.init:
	.type		$str,@object
	.size		$str,(.L_0 - $str)
$str:
        /*0000*/ 	.byte	0x48, 0x65, 0x6c, 0x6c, 0x6f, 0x20, 0x66, 0x72, 0x6f, 0x6d, 0x20, 0x47, 0x50, 0x55, 0x2c, 0x20
        /*0010*/ 	.byte	0x49, 0x27, 0x6d, 0x20, 0x74, 0x68, 0x72, 0x65, 0x61, 0x64, 0x20, 0x25, 0x64, 0x20, 0x6f, 0x6e
        /*0020*/ 	.byte	0x20, 0x62, 0x6c, 0x6f, 0x63, 0x6b, 0x20, 0x25, 0x64, 0x21, 0x0a, 0x00
.L_0:


//--------------------- .nv.shared.reserved.0     --------------------------
	.section	.nv.shared.reserved.0,"aw",@nobits
	.weak		__nv_reservedSMEM_offset_0_alias
	.size		__nv_reservedSMEM_offset_0_alias, 0, 64
	.other		__nv_reservedSMEM_offset_0_alias,@"STO_CUDA_RESERVED_SHARED STV_DEFAULT"
__nv_reservedSMEM_offset_0_alias:
	.zero		0
	.zero		64


//--------------------- .nv.constant0._Z12hello_kernelv --------------------------
	.section	.nv.constant0._Z12hello_kernelv,"a",@progbits
	.sectionflags	@""
	.align	4
.nv.constant0._Z12hello_kernelv:
	.zero		896


//--------------------- SYMBOLS --------------------------

	.type		.nv.reservedSmem.offset0,@object
	.size		.nv.reservedSmem.offset0,0x4
	.type		vprintf,@function
